	.headerflags	@"EF_CUDA_TEXMODE_UNIFIED EF_CUDA_64BIT_ADDRESS EF_CUDA_ACCELERATORS EF_CUDA_SM90 EF_CUDA_VIRTUAL_SM(EF_CUDA_SM90)"
	.elftype	@"ET_EXEC"


//--------------------- .nv.info                  --------------------------
	.section	.nv.info,"",@"SHT_CUDA_INFO"
	.align	4


	//----- nvinfo : EIATTR_REGCOUNT
	.align		4
        /*0000*/ 	.byte	0x04, 0x2f
        /*0002*/ 	.short	(.L_1 - .L_0)
	.align		4
.L_0:
        /*0004*/ 	.word	index@(triton_red_fused__to_copy_add_mul_sum_5)
        /*0008*/ 	.word	0x0000001f


	//----- nvinfo : EIATTR_MIN_STACK_SIZE
	.align		4
.L_1:
        /*000c*/ 	.byte	0x04, 0x12
        /*000e*/ 	.short	(.L_3 - .L_2)
	.align		4
.L_2:
        /*0010*/ 	.word	index@(triton_red_fused__to_copy_add_mul_sum_5)
        /*0014*/ 	.word	0x00000000


	//----- nvinfo : EIATTR_FRAME_SIZE
	.align		4
.L_3:
        /*0018*/ 	.byte	0x04, 0x11
        /*001a*/ 	.short	(.L_5 - .L_4)
	.align		4
.L_4:
        /*001c*/ 	.word	index@(triton_red_fused__to_copy_add_mul_sum_5)
        /*0020*/ 	.word	0x00000000


	//----- nvinfo : EIATTR_MIN_STACK_SIZE
	.align		4
.L_5:
        /*0024*/ 	.byte	0x04, 0x12
        /*0026*/ 	.short	(.L_7 - .L_6)
	.align		4
.L_6:
        /*0028*/ 	.word	index@(triton_red_fused__to_copy_add_mul_sum_5)
        /*002c*/ 	.word	0x00000000
.L_7:


//--------------------- .nv.info.triton_red_fused__to_copy_add_mul_sum_5 --------------------------
	.section	.nv.info.triton_red_fused__to_copy_add_mul_sum_5,"",@"SHT_CUDA_INFO"
	.sectionflags	@""
	.align	4


	//----- nvinfo : EIATTR_CUDA_API_VERSION
	.align		4
        /*0000*/ 	.byte	0x04, 0x37
        /*0002*/ 	.short	(.L_9 - .L_8)
.L_8:
        /*0004*/ 	.word	0x0000007c


	//----- nvinfo : EIATTR_KPARAM_INFO
	.align		4
.L_9:
        /*0008*/ 	.byte	0x04, 0x17
        /*000a*/ 	.short	(.L_11 - .L_10)
.L_10:
        /*000c*/ 	.word	0x00000000
        /*0010*/ 	.short	0x0007
        /*0012*/ 	.short	0x0030
        /*0014*/ 	.byte	0x00, 0xf4, 0x21, 0x00


	//----- nvinfo : EIATTR_KPARAM_INFO
	.align		4
.L_11:
        /*0018*/ 	.byte	0x04, 0x17
        /*001a*/ 	.short	(.L_13 - .L_12)
.L_12:
        /*001c*/ 	.word	0x00000000
        /*0020*/ 	.short	0x0006
        /*0022*/ 	.short	0x002c
        /*0024*/ 	.byte	0x00, 0xf0, 0x11, 0x00


	//----- nvinfo : EIATTR_KPARAM_INFO
	.align		4
.L_13:
        /*0028*/ 	.byte	0x04, 0x17
        /*002a*/ 	.short	(.L_15 - .L_14)
.L_14:
        /*002c*/ 	.word	0x00000000
        /*0030*/ 	.short	0x0005
        /*0032*/ 	.short	0x0028
        /*0034*/ 	.byte	0x00, 0xf0, 0x11, 0x00


	//----- nvinfo : EIATTR_KPARAM_INFO
	.align		4
.L_15:
        /*0038*/ 	.byte	0x04, 0x17
        /*003a*/ 	.short	(.L_17 - .L_16)
.L_16:
        /*003c*/ 	.word	0x00000000
        /*0040*/ 	.short	0x0004
        /*0042*/ 	.short	0x0020
        /*0044*/ 	.byte	0x00, 0xf4, 0x21, 0x00


	//----- nvinfo : EIATTR_KPARAM_INFO
	.align		4
.L_17:
        /*0048*/ 	.byte	0x04, 0x17
        /*004a*/ 	.short	(.L_19 - .L_18)
.L_18:
        /*004c*/ 	.word	0x00000000
        /*0050*/ 	.short	0x0003
        /*0052*/ 	.short	0x0018
        /*0054*/ 	.byte	0x00, 0xf4, 0x21, 0x00


	//----- nvinfo : EIATTR_KPARAM_INFO
	.align		4
.L_19:
        /*0058*/ 	.byte	0x04, 0x17
        /*005a*/ 	.short	(.L_21 - .L_20)
.L_20:
        /*005c*/ 	.word	0x00000000
        /*0060*/ 	.short	0x0002
        /*0062*/ 	.short	0x0010
        /*0064*/ 	.byte	0x00, 0xf4, 0x21, 0x00


	//----- nvinfo : EIATTR_KPARAM_INFO
	.align		4
.L_21:
        /*0068*/ 	.byte	0x04, 0x17
        /*006a*/ 	.short	(.L_23 - .L_22)
.L_22:
        /*006c*/ 	.word	0x00000000
        /*0070*/ 	.short	0x0001
        /*0072*/ 	.short	0x0008
        /*0074*/ 	.byte	0x00, 0xf4, 0x21, 0x00


	//----- nvinfo : EIATTR_KPARAM_INFO
	.align		4
.L_23:
        /*0078*/ 	.byte	0x04, 0x17
        /*007a*/ 	.short	(.L_25 - .L_24)
.L_24:
        /*007c*/ 	.word	0x00000000
        /*0080*/ 	.short	0x0000
        /*0082*/ 	.short	0x0000
        /*0084*/ 	.byte	0x00, 0xf4, 0x21, 0x00


	//----- nvinfo : EIATTR_SPARSE_MMA_MASK
	.align		4
.L_25:
        /*0088*/ 	.byte	0x03, 0x50
        /*008a*/ 	.short	0x0000


	//----- nvinfo : EIATTR_MAXREG_COUNT
	.align		4
        /*008c*/ 	.byte	0x03, 0x1b
        /*008e*/ 	.short	0x00ff


	//----- nvinfo : EIATTR_COOP_GROUP_MASK_REGIDS
	.align		4
        /*0090*/ 	.byte	0x04, 0x29
        /*0092*/ 	.short	(.L_27 - .L_26)


	//   ....[0]....
.L_26:
        /*0094*/ 	.word	0xffffffff


	//   ....[1]....
        /*0098*/ 	.word	0xffffffff


	//   ....[2]....
        /*009c*/ 	.word	0xffffffff


	//   ....[3]....
        /*00a0*/ 	.word	0xffffffff


	//   ....[4]....
        /*00a4*/ 	.word	0xffffffff


	//   ....[5]....
        /*00a8*/ 	.word	0xffffffff


	//   ....[6]....
        /*00ac*/ 	.word	0xffffffff


	//   ....[7]....
        /*00b0*/ 	.word	0xffffffff


	//----- nvinfo : EIATTR_COOP_GROUP_INSTR_OFFSETS
	.align		4
.L_27:
        /*00b4*/ 	.byte	0x04, 0x28
        /*00b6*/ 	.short	(.L_29 - .L_28)


	//   ....[0]....
.L_28:
        /*00b8*/ 	.word	0x00000570


	//   ....[1]....
        /*00bc*/ 	.word	0x00000580


	//   ....[2]....
        /*00c0*/ 	.word	0x00000590


	//   ....[3]....
        /*00c4*/ 	.word	0x000005a0


	//   ....[4]....
        /*00c8*/ 	.word	0x000005f0


	//   ....[5]....
        /*00cc*/ 	.word	0x00000620


	//   ....[6]....
        /*00d0*/ 	.word	0x00000630


	//   ....[7]....
        /*00d4*/ 	.word	0x00000640


	//----- nvinfo : EIATTR_EXIT_INSTR_OFFSETS
	.align		4
.L_29:
        /*00d8*/ 	.byte	0x04, 0x1c
        /*00da*/ 	.short	(.L_31 - .L_30)


	//   ....[0]....
.L_30:
        /*00dc*/ 	.word	0x000007c0


	//----- nvinfo : EIATTR_REQNTID
	.align		4
.L_31:
        /*00e0*/ 	.byte	0x04, 0x10
        /*00e2*/ 	.short	(.L_33 - .L_32)
.L_32:
        /*00e4*/ 	.word	0x00000080
        /*00e8*/ 	.word	0x00000001
        /*00ec*/ 	.word	0x00000001


	//----- nvinfo : EIATTR_CBANK_PARAM_SIZE
	.align		4
.L_33:
        /*00f0*/ 	.byte	0x03, 0x19
        /*00f2*/ 	.short	0x0038


	//----- nvinfo : EIATTR_PARAM_CBANK
	.align		4
        /*00f4*/ 	.byte	0x04, 0x0a
        /*00f6*/ 	.short	(.L_35 - .L_34)
	.align		4
.L_34:
        /*00f8*/ 	.word	index@(.nv.constant0.triton_red_fused__to_copy_add_mul_sum_5)
        /*00fc*/ 	.short	0x0210
        /*00fe*/ 	.short	0x0038


	//----- nvinfo : EIATTR_SW_WAR
	.align		4
.L_35:
        /*0100*/ 	.byte	0x04, 0x36
        /*0102*/ 	.short	(.L_37 - .L_36)
.L_36:
        /*0104*/ 	.word	0x00000008
.L_37:


//--------------------- .nv.callgraph             --------------------------
	.section	.nv.callgraph,"",@"SHT_CUDA_CALLGRAPH"
	.align	4
	.sectionentsize	8
	.align		4
        /*0000*/ 	.word	0x00000000
	.align		4
        /*0004*/ 	.word	0xffffffff
	.align		4
        /*0008*/ 	.word	0x00000000
	.align		4
        /*000c*/ 	.word	0xfffffffe
	.align		4
        /*0010*/ 	.word	0x00000000
	.align		4
        /*0014*/ 	.word	0xfffffffd
	.align		4
        /*0018*/ 	.word	0x00000000
	.align		4
        /*001c*/ 	.word	0xfffffffc


//--------------------- .text.triton_red_fused__to_copy_add_mul_sum_5 --------------------------
	.section	.text.triton_red_fused__to_copy_add_mul_sum_5,"ax",@progbits
	.sectionflags	@"SHF_BARRIERS=1"
	.align	128
        .global         triton_red_fused__to_copy_add_mul_sum_5
        .type           triton_red_fused__to_copy_add_mul_sum_5,@function
        .size           triton_red_fused__to_copy_add_mul_sum_5,(.L_x_3 - triton_red_fused__to_copy_add_mul_sum_5)
        .other          triton_red_fused__to_copy_add_mul_sum_5,@"STO_CUDA_ENTRY STV_DEFAULT"
triton_red_fused__to_copy_add_mul_sum_5:
.text.triton_red_fused__to_copy_add_mul_sum_5:
[----:B------:R-:W0:Y:S02]  /*0000*/  LDC R1, c[0x0][0x28] ;  /* 0x00000a00ff017b82 */ /* 0x000e240000000800 */
[----:B------:R-:W1:Y:S01]  /*0010*/  LDC R2, c[0x0][0x23c] ;  /* 0x00008f00ff027b82 */ /* 0x000e620000000800 */
[----:B------:R-:W2:Y:S01]  /*0020*/  S2R R0, SR_TID.X ;  /* 0x0000000000007919 */ /* 0x000ea20000002100 */
[----:B------:R-:W-:Y:S01]  /*0030*/  ULDC.64 UR6, c[0x0][0x208] ;  /* 0x0000820000067ab9 */ /* 0x000fe20000000a00 */
[----:B------:R-:W-:Y:S01]  /*0040*/  HFMA2.MMA R25, -RZ, RZ, 0, 0 ;  /* 0x00000000ff197435 */ /* 0x000fe200000001ff */
[----:B------:R-:W-:Y:S01]  /*0050*/  CS2R R6, SRZ ;  /* 0x0000000000067805 */ /* 0x000fe2000001ff00 */
[----:B------:R-:W3:Y:S01]  /*0060*/  S2R R3, SR_CTAID.X ;  /* 0x0000000000037919 */ /* 0x000ee20000002500 */
[----:B------:R-:W-:Y:S02]  /*0070*/  MOV R8, RZ ;  /* 0x000000ff00087202 */ /* 0x000fe40000000f00 */
[----:B-1----:R-:W-:Y:S02]  /*0080*/  ISETP.GE.AND P0, PT, R2, 0x1, PT ;  /* 0x000000010200780c */ /* 0x002fe40003f06270 */
[----:B--2---:R-:W-:-:S02]  /*0090*/  SHF.R.U32.HI R4, RZ, 0x5, R0 ;  /* 0x00000005ff047819 */ /* 0x004fc40000011600 */
[----:B------:R-:W-:Y:S02]  /*00a0*/  SHF.L.U32 R2, R0, 0x2, RZ ;  /* 0x0000000200027819 */ /* 0x000fe400000006ff */
[----:B---3--:R-:W-:Y:S02]  /*00b0*/  SHF.L.U32 R3, R3, 0x7, RZ ;  /* 0x0000000703037819 */ /* 0x008fe400000006ff */
[----:B------:R-:W-:Y:S02]  /*00c0*/  SGXT.U32 R4, R4, 0x2 ;  /* 0x000000020404781a */ /* 0x000fe40000000000 */
[----:B------:R-:W-:-:S03]  /*00d0*/  LOP3.LUT R5, R2, 0x7c, RZ, 0xc0, !PT ;  /* 0x0000007c02057812 */ /* 0x000fc600078ec0ff */
[----:B------:R-:W-:Y:S05]  /*00e0*/  @!P0 BRA `(.L_x_0) ;  /* 0x0000000000d48947 */ /* 0x000fea0003800000 */
[----:B------:R-:W-:Y:S02]  /*00f0*/  LEA R10, R4, R3, 0xc ;  /* 0x00000003040a7211 */ /* 0x000fe400078e60ff */
[----:B------:R-:W-:Y:S02]  /*0100*/  CS2R R6, SRZ ;  /* 0x0000000000067805 */ /* 0x000fe4000001ff00 */
[----:B------:R-:W-:Y:S01]  /*0110*/  MOV R25, RZ ;  /* 0x000000ff00197202 */ /* 0x000fe20000000f00 */
[----:B------:R-:W-:Y:S01]  /*0120*/  UMOV UR4, URZ ;  /* 0x0000003f00047c82 */ /* 0x000fe20008000000 */
[----:B------:R-:W-:Y:S02]  /*0130*/  MOV R8, RZ ;  /* 0x000000ff00087202 */ /* 0x000fe40000000f00 */
[----:B------:R-:W-:-:S07]  /*0140*/  IADD3 R9, R5, R10, RZ ;  /* 0x0000000a05097210 */ /* 0x000fce0007ffe0ff */
.L_x_1:
[----:B------:R-:W1:Y:S01]  /*0150*/  LDC R24, c[0x0][0x23c] ;  /* 0x00008f00ff187b82 */ /* 0x000e620000000800 */
[----:B------:R-:W-:Y:S02]  /*0160*/  IADD3 R27, R4, UR4, RZ ;  /* 0x00000004041b7c10 */ /* 0x000fe4000fffe0ff */
[----:B------:R-:W-:Y:S02]  /*0170*/  CS2R R10, SRZ ;  /* 0x00000000000a7805 */ /* 0x000fe4000001ff00 */
[----:B------:R-:W-:-:S03]  /*0180*/  CS2R R16, SRZ ;  /* 0x0000000000107805 */ /* 0x000fc6000001ff00 */
[----:B------:R-:W2:Y:S08]  /*0190*/  LDC.64 R18, c[0x0][0x210] ;  /* 0x00008400ff127b82 */ /* 0x000eb00000000a00 */
[----:B------:R-:W3:Y:S08]  /*01a0*/  LDC.64 R20, c[0x0][0x218] ;  /* 0x00008600ff147b82 */ /* 0x000ef00000000a00 */
[----:B------:R-:W4:Y:S01]  /*01b0*/  LDC.64 R14, c[0x0][0x220] ;  /* 0x00008800ff0e7b82 */ /* 0x000f220000000a00 */
[----:B-1----:R-:W-:-:S07]  /*01c0*/  ISETP.GE.AND P1, PT, R27, R24, PT ;  /* 0x000000181b00720c */ /* 0x002fce0003f26270 */
[----:B------:R-:W1:Y:S01]  /*01d0*/  LDC.64 R12, c[0x0][0x228] ;  /* 0x00008a00ff0c7b82 */ /* 0x000e620000000a00 */
[----:B--2---:R-:W-:Y:S01]  /*01e0*/  IMAD.WIDE R18, R9, 0x2, R18 ;  /* 0x0000000209127825 */ /* 0x004fe200078e0212 */
[----:B------:R-:W-:Y:S01]  /*01f0*/  CS2R R22, SRZ ;  /* 0x0000000000167805 */ /* 0x000fe2000001ff00 */
[----:B------:R-:W-:-:S03]  /*0200*/  HFMA2.MMA R26, -RZ, RZ, 0, 0 ;  /* 0x00000000ff1a7435 */ /* 0x000fc600000001ff */
[----:B------:R-:W2:Y:S01]  /*0210*/  @!P1 LDG.E.EF.64 R10, desc[UR6][R18.64] ;  /* 0x00000006120a9981 */ /* 0x000ea2000c0e1b00 */
[----:B---3--:R-:W-:-:S05]  /*0220*/  IMAD.WIDE R20, R9, 0x2, R20 ;  /* 0x0000000209147825 */ /* 0x008fca00078e0214 */
[----:B------:R-:W3:Y:S01]  /*0230*/  @!P1 LDG.E.EF.64 R16, desc[UR6][R20.64] ;  /* 0x0000000614109981 */ /* 0x000ee2000c0e1b00 */
[----:B----4-:R-:W-:-:S05]  /*0240*/  IMAD.WIDE R14, R9, 0x2, R14 ;  /* 0x00000002090e7825 */ /* 0x010fca00078e020e */
[----:B------:R4:W5:Y:S01]  /*0250*/  @!P1 LDG.E.EF.64 R22, desc[UR6][R14.64] ;  /* 0x000000060e169981 */ /* 0x000962000c0e1b00 */
[----:B-1----:R-:W-:-:S05]  /*0260*/  IMAD.WIDE R12, R27, 0x4, R12 ;  /* 0x000000041b0c7825 */ /* 0x002fca00078e020c */
[----:B------:R1:W5:Y:S01]  /*0270*/  @!P1 LDG.E.EL R26, desc[UR6][R12.64] ;  /* 0x000000060c1a9981 */ /* 0x000362000c2e1900 */
[----:B------:R-:W-:-:S06]  /*0280*/  UIADD3 UR4, UR4, 0x4, URZ ;  /* 0x0000000404047890 */ /* 0x000fcc000fffe03f */
[----:B------:R-:W-:Y:S02]  /*0290*/  ISETP.LE.AND P0, PT, R24, UR4, PT ;  /* 0x0000000418007c0c */ /* 0x000fe4000bf03270 */
[----:B------:R-:W-:Y:S01]  /*02a0*/  IADD3 R9, R9, 0x4000, RZ ;  /* 0x0000400009097810 */ /* 0x000fe20007ffe0ff */
[----:B--2---:R-:W-:Y:S02]  /*02b0*/  HADD2.F32 R18, -RZ, R10.H0_H0 ;  /* 0x2000000aff127230 */ /* 0x004fe40000004100 */
[----:B------:R-:W-:Y:S02]  /*02c0*/  HADD2.F32 R10, -RZ, R10.H1_H1 ;  /* 0x3000000aff0a7230 */ /* 0x000fe40000004100 */
[----:B---3--:R-:W-:Y:S02]  /*02d0*/  HADD2.F32 R28, -RZ, R17.H1_H1 ;  /* 0x30000011ff1c7230 */ /* 0x008fe40000004100 */
[----:B------:R-:W-:Y:S02]  /*02e0*/  HADD2.F32 R20, -RZ, R17.H0_H0 ;  /* 0x20000011ff147230 */ /* 0x000fe40000004100 */
[----:B------:R-:W-:-:S02]  /*02f0*/  HADD2.F32 R17, -RZ, R16.H1_H1 ;  /* 0x30000010ff117230 */ /* 0x000fc40000004100 */
[----:B----4-:R-:W-:Y:S02]  /*0300*/  HADD2.F32 R15, -RZ, R16.H0_H0 ;  /* 0x20000010ff0f7230 */ /* 0x010fe40000004100 */
[----:B------:R-:W-:Y:S02]  /*0310*/  HADD2.F32 R27, -RZ, R11.H0_H0 ;  /* 0x2000000bff1b7230 */ /* 0x000fe40000004100 */
[----:B------:R-:W-:Y:S01]  /*0320*/  FADD R19, R10, R17 ;  /* 0x000000110a137221 */ /* 0x000fe20000000000 */
[----:B-----5:R-:W-:Y:S02]  /*0330*/  HADD2.F32 R17, -RZ, R23.H0_H0 ;  /* 0x20000017ff117230 */ /* 0x020fe40000004100 */
[----:B------:R-:W-:Y:S01]  /*0340*/  FADD R18, R18, R15 ;  /* 0x0000000f12127221 */ /* 0x000fe20000000000 */
[----:B------:R-:W-:Y:S02]  /*0350*/  HADD2.F32 R11, -RZ, R11.H1_H1 ;  /* 0x3000000bff0b7230 */ /* 0x000fe40000004100 */
[----:B------:R-:W-:-:S02]  /*0360*/  HADD2.F32 R23, -RZ, R23.H1_H1 ;  /* 0x30000017ff177230 */ /* 0x000fc40000004100 */
[----:B-1----:R-:W-:Y:S02]  /*0370*/  HADD2.F32 R13, -RZ, R22.H0_H0 ;  /* 0x20000016ff0d7230 */ /* 0x002fe40000004100 */
[----:B------:R-:W-:Y:S02]  /*0380*/  HADD2.F32 R15, -RZ, R22.H1_H1 ;  /* 0x30000016ff0f7230 */ /* 0x000fe40000004100 */
[----:B------:R-:W-:Y:S01]  /*0390*/  FADD R11, R11, R28 ;  /* 0x0000001c0b0b7221 */ /* 0x000fe20000000000 */
[----:B------:R-:W-:Y:S01]  /*03a0*/  FADD R20, R27, R20 ;  /* 0x000000141b147221 */ /* 0x000fe20000000000 */
[-C--:B------:R-:W-:Y:S01]  /*03b0*/  FMUL R23, R23, R26.reuse ;  /* 0x0000001a17177220 */ /* 0x080fe20000400000 */
[-C--:B------:R-:W-:Y:S01]  /*03c0*/  FMUL R17, R17, R26.reuse ;  /* 0x0000001a11117220 */ /* 0x080fe20000400000 */
[-C--:B------:R-:W-:Y:S01]  /*03d0*/  FMUL R15, R15, R26.reuse ;  /* 0x0000001a0f0f7220 */ /* 0x080fe20000400000 */
[----:B------:R-:W-:Y:S01]  /*03e0*/  FMUL R13, R13, R26 ;  /* 0x0000001a0d0d7220 */ /* 0x000fe20000400000 */
[----:B------:R-:W-:Y:S01]  /*03f0*/  @!P1 FFMA R8, R11, R23, R8 ;  /* 0x000000170b089223 */ /* 0x000fe20000000008 */
[----:B------:R-:W-:Y:S01]  /*0400*/  @!P1 FFMA R7, R20, R17, R7 ;  /* 0x0000001114079223 */ /* 0x000fe20000000007 */
[----:B------:R-:W-:Y:S01]  /*0410*/  @!P1 FFMA R6, R19, R15, R6 ;  /* 0x0000000f13069223 */ /* 0x000fe20000000006 */
[----:B------:R-:W-:Y:S01]  /*0420*/  @!P1 FFMA R25, R18, R13, R25 ;  /* 0x0000000d12199223 */ /* 0x000fe20000000019 */
[----:B------:R-:W-:Y:S06]  /*0430*/  @!P0 BRA `(.L_x_1) ;  /* 0xfffffffc00448947 */ /* 0x000fec000383ffff */
.L_x_0:
[----:B------:R-:W0:Y:S01]  /*0440*/  S2UR UR5, SR_CgaCtaId ;  /* 0x00000000000579c3 */ /* 0x000e220000008800 */
[----:B------:R-:W-:Y:S01]  /*0450*/  UMOV UR4, 0x400 ;  /* 0x0000040000047882 */ /* 0x000fe20000000000 */
[----:B------:R-:W-:Y:S02]  /*0460*/  SHF.L.U32 R9, R4, 0x2, RZ ;  /* 0x0000000204097819 */ /* 0x000fe400000006ff */
[----:B------:R-:W-:Y:S02]  /*0470*/  SHF.L.U32 R4, R5, 0x4, RZ ;  /* 0x0000000405047819 */ /* 0x000fe400000006ff */
[----:B------:R-:W-:Y:S02]  /*0480*/  ISETP.GE.AND P0, PT, R0, 0x200, PT ;  /* 0x000002000000780c */ /* 0x000fe40003f06270 */
[----:B------:R-:W-:Y:S02]  /*0490*/  LOP3.LUT R9, R4, R9, RZ, 0xfc, !PT ;  /* 0x0000000904097212 */ /* 0x000fe400078efcff */
[----:B------:R-:W-:Y:S01]  /*04a0*/  LOP3.LUT R3, R3, 0x7f, R0, 0xf8, !PT ;  /* 0x0000007f03037812 */ /* 0x000fe200078ef800 */
[----:B0-----:R-:W-:-:S09]  /*04b0*/  UPRMT UR4, UR5, 0x654, UR4 ;  /* 0x0000065405047896 */ /* 0x001fd20008000004 */
[----:B------:R-:W-:Y:S04]  /*04c0*/  STS [R9+UR4], R25 ;  /* 0x0000001909007988 */ /* 0x000fe80008000804 */
[----:B------:R-:W-:Y:S04]  /*04d0*/  STS [R9+UR4+0x10], R6 ;  /* 0x0000100609007988 */ /* 0x000fe80008000804 */
[----:B------:R-:W-:Y:S04]  /*04e0*/  STS [R9+UR4+0x20], R7 ;  /* 0x0000200709007988 */ /* 0x000fe80008000804 */
[----:B------:R-:W-:Y:S01]  /*04f0*/  STS [R9+UR4+0x30], R8 ;  /* 0x0000300809007988 */ /* 0x000fe20008000804 */
[----:B------:R-:W-:Y:S06]  /*0500*/  BAR.SYNC.DEFER_BLOCKING 0x0 ;  /* 0x0000000000007b1d */ /* 0x000fec0000010000 */
[----:B------:R-:W0:Y:S04]  /*0510*/  @!P0 LDS R10, [R2+UR4] ;  /* 0x00000004020a8984 */ /* 0x000e280008000800 */
[----:B------:R-:W1:Y:S04]  /*0520*/  @!P0 LDS R12, [R2+UR4+0x200] ;  /* 0x00020004020c8984 */ /* 0x000e680008000800 */
[----:B------:R-:W2:Y:S04]  /*0530*/  @!P0 LDS R14, [R2+UR4+0x400] ;  /* 0x00040004020e8984 */ /* 0x000ea80008000800 */
[----:B------:R-:W3:Y:S01]  /*0540*/  @!P0 LDS R17, [R2+UR4+0x600] ;  /* 0x0006000402118984 */ /* 0x000ee20008000800 */
[----:B------:R-:W-:-:S04]  /*0550*/  LOP3.LUT P0, RZ, R0, 0x3, RZ, 0xc0, !PT ;  /* 0x0000000300ff7812 */ /* 0x000fc8000780c0ff */
[----:B------:R-:W-:Y:S01]  /*0560*/  ISETP.LT.AND P0, PT, R0, 0x200, !P0 ;  /* 0x000002000000780c */ /* 0x000fe20004701270 */
[----:B0-----:R-:W0:Y:S04]  /*0570*/  SHFL.BFLY PT, R11, R10, 0x2, 0x1f ;  /* 0x0c401f000a0b7f89 */ /* 0x001e2800000e0000 */
[----:B-1----:R-:W1:Y:S04]  /*0580*/  SHFL.BFLY PT, R13, R12, 0x2, 0x1f ;  /* 0x0c401f000c0d7f89 */ /* 0x002e6800000e0000 */
[----:B--2---:R-:W2:Y:S04]  /*0590*/  SHFL.BFLY PT, R15, R14, 0x2, 0x1f ;  /* 0x0c401f000e0f7f89 */ /* 0x004ea800000e0000 */
[----:B---3--:R-:W3:Y:S01]  /*05a0*/  SHFL.BFLY PT, R6, R17, 0x2, 0x1f ;  /* 0x0c401f0011067f89 */ /* 0x008ee200000e0000 */
[----:B0-----:R-:W-:Y:S01]  /*05b0*/  FADD R11, R10, R11 ;  /* 0x0000000b0a0b7221 */ /* 0x001fe20000000000 */
[----:B-1----:R-:W-:Y:S01]  /*05c0*/  FADD R13, R12, R13 ;  /* 0x0000000d0c0d7221 */ /* 0x002fe20000000000 */
[----:B------:R-:W-:Y:S01]  /*05d0*/  IADD3 R12, R4, UR4, RZ ;  /* 0x00000004040c7c10 */ /* 0x000fe2000fffe0ff */
[----:B--2---:R-:W-:-:S03]  /*05e0*/  FADD R9, R14, R15 ;  /* 0x0000000f0e097221 */ /* 0x004fc60000000000 */
[----:B------:R-:W0:Y:S01]  /*05f0*/  SHFL.BFLY PT, R8, R13, 0x1, 0x1f ;  /* 0x0c201f000d087f89 */ /* 0x000e2200000e0000 */
[----:B------:R-:W-:Y:S02]  /*0600*/  IMAD R12, R5, -0xc, R12 ;  /* 0xfffffff4050c7824 */ /* 0x000fe400078e020c */
[----:B---3--:R-:W-:Y:S01]  /*0610*/  FADD R18, R17, R6 ;  /* 0x0000000611127221 */ /* 0x008fe20000000000 */
[----:B------:R-:W1:Y:S04]  /*0620*/  SHFL.BFLY PT, R16, R9, 0x1, 0x1f ;  /* 0x0c201f0009107f89 */ /* 0x000e6800000e0000 */
[----:B------:R-:W2:Y:S04]  /*0630*/  SHFL.BFLY PT, R6, R11, 0x1, 0x1f ;  /* 0x0c201f000b067f89 */ /* 0x000ea800000e0000 */
[----:B------:R-:W3:Y:S01]  /*0640*/  SHFL.BFLY PT, R19, R18, 0x1, 0x1f ;  /* 0x0c201f0012137f89 */ /* 0x000ee200000e0000 */
[----:B0-----:R-:W-:Y:S01]  /*0650*/  FADD R15, R13, R8 ;  /* 0x000000080d0f7221 */ /* 0x001fe20000000000 */
[----:B-1----:R-:W-:-:S04]  /*0660*/  FADD R17, R9, R16 ;  /* 0x0000001009117221 */ /* 0x002fc80000000000 */
[----:B------:R-:W-:Y:S01]  /*0670*/  @P0 STS [R2+UR4+0x200], R15 ;  /* 0x0002000f02000988 */ /* 0x000fe20008000804 */
[----:B--2---:R-:W-:-:S03]  /*0680*/  FADD R7, R11, R6 ;  /* 0x000000060b077221 */ /* 0x004fc60000000000 */
[----:B------:R-:W-:Y:S01]  /*0690*/  @P0 STS [R2+UR4+0x400], R17 ;  /* 0x0004001102000988 */ /* 0x000fe20008000804 */
[----:B------:R-:W-:Y:S01]  /*06a0*/  LOP3.LUT R6, R0, 0x7f, RZ, 0xc0, !PT ;  /* 0x0000007f00067812 */ /* 0x000fe200078ec0ff */
[----:B---3--:R-:W-:Y:S02]  /*06b0*/  FADD R19, R18, R19 ;  /* 0x0000001312137221 */ /* 0x008fe40000000000 */
[----:B------:R0:W-:Y:S01]  /*06c0*/  @P0 STS [R2+UR4], R7 ;  /* 0x0000000702000988 */ /* 0x0001e20008000804 */
[----:B------:R-:W-:-:S03]  /*06d0*/  LEA R5, R6, UR4, 0x2 ;  /* 0x0000000406057c11 */ /* 0x000fc6000f8e10ff */
[----:B------:R1:W-:Y:S01]  /*06e0*/  @P0 STS [R2+UR4+0x600], R19 ;  /* 0x0006001302000988 */ /* 0x0003e20008000804 */
[----:B------:R-:W-:Y:S08]  /*06f0*/  BAR.SYNC.DEFER_BLOCKING 0x0 ;  /* 0x0000000000007b1d */ /* 0x000ff00000010000 */
[----:B0-----:R-:W1:Y:S01]  /*0700*/  LDC.64 R6, c[0x0][0x230] ;  /* 0x00008c00ff067b82 */ /* 0x001e620000000a00 */
[----:B------:R-:W-:Y:S04]  /*0710*/  LDS R8, [R4+UR4] ;  /* 0x0000000404087984 */ /* 0x000fe80008000800 */
[----:B------:R-:W-:Y:S01]  /*0720*/  LDS R9, [R4+UR4+0x10] ;  /* 0x0000100404097984 */ /* 0x000fe20008000800 */
[----:B-1----:R-:W-:-:S03]  /*0730*/  IMAD.WIDE R2, R3, 0x2, R6 ;  /* 0x0000000203027825 */ /* 0x002fc600078e0206 */
[----:B------:R-:W-:Y:S04]  /*0740*/  LDS R10, [R4+UR4+0x20] ;  /* 0x00002004040a7984 */ /* 0x000fe80008000800 */
[----:B------:R-:W0:Y:S01]  /*0750*/  LDS R11, [R4+UR4+0x30] ;  /* 0x00003004040b7984 */ /* 0x000e220008000800 */
[----:B------:R-:W-:Y:S06]  /*0760*/  BAR.SYNC.DEFER_BLOCKING 0x0 ;  /* 0x0000000000007b1d */ /* 0x000fec0000010000 */
[----:B0-----:R-:W-:Y:S02]  /*0770*/  STS.128 [R12], R8 ;  /* 0x000000080c007388 */ /* 0x001fe40000000c00 */
[----:B------:R-:W-:Y:S06]  /*0780*/  BAR.SYNC.DEFER_BLOCKING 0x0 ;  /* 0x0000000000007b1d */ /* 0x000fec0000010000 */
[----:B------:R-:W0:Y:S02]  /*0790*/  LDS R5, [R5] ;  /* 0x0000000005057984 */ /* 0x000e240000000800 */
[----:B0-----:R-:W-:-:S05]  /*07a0*/  F2FP.F16.F32.PACK_AB R0, RZ, R5 ;  /* 0x00000005ff00723e */ /* 0x001fca00000000ff */
[----:B------:R-:W-:Y:S01]  /*07b0*/  STG.E.U16 desc[UR6][R2.64], R0 ;  /* 0x0000000002007986 */ /* 0x000fe2000c101506 */
[----:B------:R-:W-:Y:S05]  /*07c0*/  EXIT ;  /* 0x000000000000794d */ /* 0x000fea0003800000 */
.L_x_2:
[----:B------:R-:W-:-:S00]  /*07d0*/  BRA `(.L_x_2) ;  /* 0xfffffffc00fc7947 */ /* 0x000fc0000383ffff */
[----:B------:R-:W-:-:S00]  /*07e0*/  NOP ;  /* 0x0000000000007918 */ /* 0x000fc00000000000 */
        /* <DEDUP_REMOVED lines=9> */
.L_x_3:


//--------------------- .nv.shared.triton_red_fused__to_copy_add_mul_sum_5 --------------------------
	.section	.nv.shared.triton_red_fused__to_copy_add_mul_sum_5,"aw",@nobits
	.sectionflags	@""
	.align	16
	.zero		1024


//--------------------- .nv.constant0.triton_red_fused__to_copy_add_mul_sum_5 --------------------------
	.section	.nv.constant0.triton_red_fused__to_copy_add_mul_sum_5,"a",@progbits
	.sectionflags	@""
	.align	4
.nv.constant0.triton_red_fused__to_copy_add_mul_sum_5:
	.zero		584
